//
// Generated by NVIDIA NVVM Compiler
//
// Compiler Build ID: CL-36424714
// Cuda compilation tools, release 13.0, V13.0.88
// Based on NVVM 20.0.0
//

.version 9.0
.target sm_100
.address_size 64

	// .globl	_Z13sigmoidKernelPfS_i

.visible .entry _Z13sigmoidKernelPfS_i(
	.param .u64 .ptr .align 1 _Z13sigmoidKernelPfS_i_param_0,
	.param .u64 .ptr .align 1 _Z13sigmoidKernelPfS_i_param_1,
	.param .u32 _Z13sigmoidKernelPfS_i_param_2
)
{
	.reg .pred 	%p<2>;
	.reg .b32 	%r<8>;
	.reg .b32 	%f<15>;
	.reg .b64 	%rd<8>;

	ld.param.u64 	%rd1, [_Z13sigmoidKernelPfS_i_param_0];
	ld.param.u64 	%rd2, [_Z13sigmoidKernelPfS_i_param_1];
	ld.param.u32 	%r2, [_Z13sigmoidKernelPfS_i_param_2];
	mov.u32 	%r3, %ctaid.x;
	mov.u32 	%r4, %ntid.x;
	mov.u32 	%r5, %tid.x;
	mad.lo.s32 	%r1, %r3, %r4, %r5;
	setp.ge.s32 	%p1, %r1, %r2;
	@%p1 bra 	$L__BB0_2;
	cvta.to.global.u64 	%rd3, %rd1;
	cvta.to.global.u64 	%rd4, %rd2;
	mul.wide.s32 	%rd5, %r1, 4;
	add.s64 	%rd6, %rd3, %rd5;
	ld.global.f32 	%f1, [%rd6];
	fma.rn.f32 	%f2, %f1, 0fBBBB989D, 0f3F000000;
	cvt.sat.f32.f32 	%f3, %f2;
	mov.f32 	%f4, 0f4B400001;
	mov.f32 	%f5, 0f437C0000;
	fma.rm.f32 	%f6, %f3, %f5, %f4;
	add.f32 	%f7, %f6, 0fCB40007F;
	neg.f32 	%f8, %f7;
	fma.rn.f32 	%f9, %f1, 0fBFB8AA3B, %f8;
	fma.rn.f32 	%f10, %f1, 0fB2A57060, %f9;
	mov.b32 	%r6, %f6;
	shl.b32 	%r7, %r6, 23;
	mov.b32 	%f11, %r7;
	ex2.approx.ftz.f32 	%f12, %f10;
	fma.rn.f32 	%f13, %f12, %f11, 0f3F800000;
	rcp.rn.f32 	%f14, %f13;
	add.s64 	%rd7, %rd4, %rd5;
	st.global.f32 	[%rd7], %f14;
$L__BB0_2:
	ret;

}


// ===== COMPILED SASS (sm_100) =====

	.target	sm_100

	.elftype	@"ET_EXEC"


//--------------------- .note.nv.tkinfo           --------------------------
	.section	.note.nv.tkinfo,"",@"SHT_NOTE"
	.sectionflags	@"SHF_NOTE_NV_TKINFO"
	.tkinfo
        /*0018*/ 	.word	0x00000002
        /*0030*/ 	.string	""
        /*0030*/ 	.string	"ptxas"
        /*0030*/ 	.string	"Cuda compilation tools, release 13.0, V13.0.88"
        /*0030*/ 	.string	"Build cuda_13.0.r13.0/compiler.36424714_0"
        /*0030*/ 	.string	"-arch sm_100 -m 64 "



//--------------------- .note.nv.cuinfo           --------------------------
	.section	.note.nv.cuinfo,"",@"SHT_NOTE"
	.sectionflags	@"SHF_NOTE_NV_CUINFO"
        /*0018*/ 	.short	0x0002
        /*001a*/ 	.short	0x0064
        /*001c*/ 	.short	0x0082
	.zero		2


//--------------------- .nv.info                  --------------------------
	.section	.nv.info,"",@"SHT_CUDA_INFO"
	.align	4


	//----- nvinfo : EIATTR_REGCOUNT
	.align		4
        /*0000*/ 	.byte	0x04, 0x2f
        /*0002*/ 	.short	(.L_1 - .L_0)
	.align		4
.L_0:
        /*0004*/ 	.word	index@(_Z13sigmoidKernelPfS_i)
        /*0008*/ 	.word	0x0000000e


	//----- nvinfo : EIATTR_FRAME_SIZE
	.align		4
.L_1:
        /*000c*/ 	.byte	0x04, 0x11
        /*000e*/ 	.short	(.L_3 - .L_2)
	.align		4
.L_2:
        /*0010*/ 	.word	index@($__internal_0_$__cuda_sm20_rcp_rn_f32_slowpath)
        /*0014*/ 	.word	0x00000000


	//----- nvinfo : EIATTR_FRAME_SIZE
	.align		4
.L_3:
        /*0018*/ 	.byte	0x04, 0x11
        /*001a*/ 	.short	(.L_5 - .L_4)
	.align		4
.L_4:
        /*001c*/ 	.word	index@(_Z13sigmoidKernelPfS_i)
        /*0020*/ 	.word	0x00000000


	//----- nvinfo : EIATTR_MIN_STACK_SIZE
	.align		4
.L_5:
        /*0024*/ 	.byte	0x04, 0x12
        /*0026*/ 	.short	(.L_7 - .L_6)
	.align		4
.L_6:
        /*0028*/ 	.word	index@(_Z13sigmoidKernelPfS_i)
        /*002c*/ 	.word	0x00000000
.L_7:


//--------------------- .nv.compat                --------------------------
	.section	.nv.compat,"",@"SHT_CUDA_COMPAT_INFO"
	.align	4
        /*0000*/ 	.byte	0x02, 0x09, 0x00, 0x00, 0x02, 0x02, 0x01, 0x00, 0x02, 0x05, 0x05, 0x00, 0x03, 0x07, 0x01, 0x01
        /*0010*/ 	.byte	0x02, 0x03, 0x00, 0x00, 0x02, 0x06, 0x01, 0x00, 0x04, 0x0b, 0x08, 0x00, 0x09, 0x00, 0x00, 0x00
        /*0020*/ 	.byte	0x00, 0x00, 0x00, 0x00


//--------------------- .nv.info._Z13sigmoidKernelPfS_i --------------------------
	.section	.nv.info._Z13sigmoidKernelPfS_i,"",@"SHT_CUDA_INFO"
	.sectionflags	@""
	.align	4


	//----- nvinfo : EIATTR_CUDA_API_VERSION
	.align		4
        /*0000*/ 	.byte	0x04, 0x37
        /*0002*/ 	.short	(.L_9 - .L_8)
.L_8:
        /*0004*/ 	.word	0x00000082


	//----- nvinfo : EIATTR_KPARAM_INFO
	.align		4
.L_9:
        /*0008*/ 	.byte	0x04, 0x17
        /*000a*/ 	.short	(.L_11 - .L_10)
.L_10:
        /*000c*/ 	.word	0x00000000
        /*0010*/ 	.short	0x0002
        /*0012*/ 	.short	0x0010
        /*0014*/ 	.byte	0x00, 0xf0, 0x11, 0x00


	//----- nvinfo : EIATTR_KPARAM_INFO
	.align		4
.L_11:
        /*0018*/ 	.byte	0x04, 0x17
        /*001a*/ 	.short	(.L_13 - .L_12)
.L_12:
        /*001c*/ 	.word	0x00000000
        /*0020*/ 	.short	0x0001
        /*0022*/ 	.short	0x0008
        /*0024*/ 	.byte	0x00, 0xf5, 0x21, 0x00


	//----- nvinfo : EIATTR_KPARAM_INFO
	.align		4
.L_13:
        /*0028*/ 	.byte	0x04, 0x17
        /*002a*/ 	.short	(.L_15 - .L_14)
.L_14:
        /*002c*/ 	.word	0x00000000
        /*0030*/ 	.short	0x0000
        /*0032*/ 	.short	0x0000
        /*0034*/ 	.byte	0x00, 0xf5, 0x21, 0x00


	//----- nvinfo : EIATTR_SPARSE_MMA_MASK
	.align		4
.L_15:
        /*0038*/ 	.byte	0x03, 0x50
        /*003a*/ 	.short	0x0000


	//----- nvinfo : EIATTR_MAXREG_COUNT
	.align		4
        /*003c*/ 	.byte	0x03, 0x1b
        /*003e*/ 	.short	0x00ff


	//----- nvinfo : EIATTR_MERCURY_ISA_VERSION
	.align		4
        /*0040*/ 	.byte	0x03, 0x5f
        /*0042*/ 	.short	0x0101


	//----- nvinfo : EIATTR_VRC_CTA_INIT_COUNT
	.align		4
        /*0044*/ 	.byte	0x02, 0x4a
	.zero		1
	.zero		1


	//----- nvinfo : EIATTR_EXIT_INSTR_OFFSETS
	.align		4
        /*0048*/ 	.byte	0x04, 0x1c
        /*004a*/ 	.short	(.L_17 - .L_16)


	//   ....[0]....
.L_16:
        /*004c*/ 	.word	0x00000070


	//   ....[1]....
        /*0050*/ 	.word	0x00000260


	//----- nvinfo : EIATTR_CRS_STACK_SIZE
	.align		4
.L_17:
        /*0054*/ 	.byte	0x04, 0x1e
        /*0056*/ 	.short	(.L_19 - .L_18)
.L_18:
        /*0058*/ 	.word	0x00000000


	//----- nvinfo : EIATTR_CBANK_PARAM_SIZE
	.align		4
.L_19:
        /*005c*/ 	.byte	0x03, 0x19
        /*005e*/ 	.short	0x0014


	//----- nvinfo : EIATTR_PARAM_CBANK
	.align		4
        /*0060*/ 	.byte	0x04, 0x0a
        /*0062*/ 	.short	(.L_21 - .L_20)
	.align		4
.L_20:
        /*0064*/ 	.word	index@(.nv.constant0._Z13sigmoidKernelPfS_i)
        /*0068*/ 	.short	0x0380
        /*006a*/ 	.short	0x0014


	//----- nvinfo : EIATTR_SW_WAR
	.align		4
.L_21:
        /*006c*/ 	.byte	0x04, 0x36
        /*006e*/ 	.short	(.L_23 - .L_22)
.L_22:
        /*0070*/ 	.word	0x00000008
.L_23:


//--------------------- .nv.callgraph             --------------------------
	.section	.nv.callgraph,"",@"SHT_CUDA_CALLGRAPH"
	.align	4
	.sectionentsize	8
	.align		4
        /*0000*/ 	.word	0x00000000
	.align		4
        /*0004*/ 	.word	0xffffffff
	.align		4
        /*0008*/ 	.word	0x00000000
	.align		4
        /*000c*/ 	.word	0xfffffffe
	.align		4
        /*0010*/ 	.word	0x00000000
	.align		4
        /*0014*/ 	.word	0xfffffffd
	.align		4
        /*0018*/ 	.word	0x00000000
	.align		4
        /*001c*/ 	.word	0xfffffffc


//--------------------- .text._Z13sigmoidKernelPfS_i --------------------------
	.section	.text._Z13sigmoidKernelPfS_i,"ax",@progbits
	.align	128
        .global         _Z13sigmoidKernelPfS_i
        .type           _Z13sigmoidKernelPfS_i,@function
        .size           _Z13sigmoidKernelPfS_i,(.L_x_8 - _Z13sigmoidKernelPfS_i)
        .other          _Z13sigmoidKernelPfS_i,@"STO_CUDA_ENTRY STV_DEFAULT"
_Z13sigmoidKernelPfS_i:
.text._Z13sigmoidKernelPfS_i:
[----:B------:R-:W-:Y:S01]  /*0000*/  LDC R1, c[0x0][0x37c] ;  /* 0x0000df00ff017b82 */ /* 0x000fe20000000800 */
[----:B------:R-:W0:Y:S07]  /*0010*/  S2R R0, SR_TID.X ;  /* 0x0000000000007919 */ /* 0x000e2e0000002100 */
[----:B------:R-:W0:Y:S01]  /*0020*/  S2UR UR4, SR_CTAID.X ;  /* 0x00000000000479c3 */ /* 0x000e220000002500 */
[----:B------:R-:W1:Y:S07]  /*0030*/  LDCU UR5, c[0x0][0x390] ;  /* 0x00007200ff0577ac */ /* 0x000e6e0008000800 */
[----:B------:R-:W0:Y:S02]  /*0040*/  LDC R3, c[0x0][0x360] ;  /* 0x0000d800ff037b82 */ /* 0x000e240000000800 */
[----:B0-----:R-:W-:-:S05]  /*0050*/  IMAD R3, R3, UR4, R0 ;  /* 0x0000000403037c24 */ /* 0x001fca000f8e0200 */
[----:B-1----:R-:W-:-:S13]  /*0060*/  ISETP.GE.AND P0, PT, R3, UR5, PT ;  /* 0x0000000503007c0c */ /* 0x002fda000bf06270 */
[----:B------:R-:W-:Y:S05]  /*0070*/  @P0 EXIT ;  /* 0x000000000000094d */ /* 0x000fea0003800000 */
[----:B------:R-:W0:Y:S01]  /*0080*/  LDC.64 R4, c[0x0][0x380] ;  /* 0x0000e000ff047b82 */ /* 0x000e220000000a00 */
[----:B------:R-:W1:Y:S01]  /*0090*/  LDCU.64 UR4, c[0x0][0x358] ;  /* 0x00006b00ff0477ac */ /* 0x000e620008000a00 */
[----:B0-----:R-:W-:-:S06]  /*00a0*/  IMAD.WIDE R4, R3, 0x4, R4 ;  /* 0x0000000403047825 */ /* 0x001fcc00078e0204 */
[----:B-1----:R-:W2:Y:S01]  /*00b0*/  LDG.E R4, desc[UR4][R4.64] ;  /* 0x0000000404047981 */ /* 0x002ea2000c1e1900 */
[----:B------:R-:W-:Y:S01]  /*00c0*/  IMAD.MOV.U32 R7, RZ, RZ, 0x3bbb989d ;  /* 0x3bbb989dff077424 */ /* 0x000fe200078e00ff */
[----:B------:R-:W-:Y:S01]  /*00d0*/  BSSY.RECONVERGENT B0, `(.L_x_0) ;  /* 0x0000015000007945 */ /* 0x000fe20003800200 */
[----:B------:R-:W-:Y:S02]  /*00e0*/  IMAD.MOV.U32 R9, RZ, RZ, 0x437c0000 ;  /* 0x437c0000ff097424 */ /* 0x000fe400078e00ff */
[----:B--2---:R-:W-:-:S04]  /*00f0*/  FFMA.SAT R0, R4, -R7, 0.5 ;  /* 0x3f00000004007423 */ /* 0x004fc80000002807 */
[----:B------:R-:W-:-:S04]  /*0100*/  FFMA.RM R0, R0, R9, 12582913 ;  /* 0x4b40000100007423 */ /* 0x000fc80000004009 */
[C---:B------:R-:W-:Y:S01]  /*0110*/  FADD R7, R0.reuse, -12583039 ;  /* 0xcb40007f00077421 */ /* 0x040fe20000000000 */
[----:B------:R-:W-:-:S03]  /*0120*/  SHF.L.U32 R0, R0, 0x17, RZ ;  /* 0x0000001700007819 */ /* 0x000fc600000006ff */
[----:B------:R-:W-:-:S04]  /*0130*/  FFMA R7, R4, -1.4426950216293334961, -R7 ;  /* 0xbfb8aa3b04077823 */ /* 0x000fc80000000807 */
[----:B------:R-:W-:-:S06]  /*0140*/  FFMA R7, R4, -1.925963033500011079e-08, R7 ;  /* 0xb2a5706004077823 */ /* 0x000fcc0000000007 */
[----:B------:R-:W0:Y:S02]  /*0150*/  MUFU.EX2 R7, R7 ;  /* 0x0000000700077308 */ /* 0x000e240000000800 */
[----:B0-----:R-:W-:-:S04]  /*0160*/  FFMA R0, R0, R7, 1 ;  /* 0x3f80000000007423 */ /* 0x001fc80000000007 */
[----:B------:R-:W-:-:S05]  /*0170*/  VIADD R2, R0, 0x1800000 ;  /* 0x0180000000027836 */ /* 0x000fca0000000000 */
[----:B------:R-:W-:-:S04]  /*0180*/  LOP3.LUT R2, R2, 0x7f800000, RZ, 0xc0, !PT ;  /* 0x7f80000002027812 */ /* 0x000fc800078ec0ff */
[----:B------:R-:W-:-:S13]  /*0190*/  ISETP.GT.U32.AND P0, PT, R2, 0x1ffffff, PT ;  /* 0x01ffffff0200780c */ /* 0x000fda0003f04070 */
[----:B------:R-:W-:Y:S05]  /*01a0*/  @P0 BRA `(.L_x_1) ;  /* 0x00000000000c0947 */ /* 0x000fea0003800000 */
[----:B------:R-:W-:-:S07]  /*01b0*/  MOV R4, 0x1d0 ;  /* 0x000001d000047802 */ /* 0x000fce0000000f00 */
[----:B------:R-:W-:Y:S05]  /*01c0*/  CALL.REL.NOINC `($__internal_0_$__cuda_sm20_rcp_rn_f32_slowpath) ;  /* 0x0000000000287944 */ /* 0x000fea0003c00000 */
[----:B------:R-:W-:Y:S05]  /*01d0*/  BRA `(.L_x_2) ;  /* 0x0000000000107947 */ /* 0x000fea0003800000 */
.L_x_1:
[----:B------:R-:W0:Y:S02]  /*01e0*/  MUFU.RCP R7, R0 ;  /* 0x0000000000077308 */ /* 0x000e240000001000 */
[----:B0-----:R-:W-:-:S04]  /*01f0*/  FFMA R2, R0, R7, -1 ;  /* 0xbf80000000027423 */ /* 0x001fc80000000007 */
[----:B------:R-:W-:-:S04]  /*0200*/  FADD.FTZ R2, -R2, -RZ ;  /* 0x800000ff02027221 */ /* 0x000fc80000010100 */
[----:B------:R-:W-:-:S07]  /*0210*/  FFMA R7, R7, R2, R7 ;  /* 0x0000000207077223 */ /* 0x000fce0000000007 */
.L_x_2:
[----:B------:R-:W-:Y:S05]  /*0220*/  BSYNC.RECONVERGENT B0 ;  /* 0x0000000000007941 */ /* 0x000fea0003800200 */
.L_x_0:
[----:B------:R-:W0:Y:S02]  /*0230*/  LDC.64 R4, c[0x0][0x388] ;  /* 0x0000e200ff047b82 */ /* 0x000e240000000a00 */
[----:B0-----:R-:W-:-:S05]  /*0240*/  IMAD.WIDE R2, R3, 0x4, R4 ;  /* 0x0000000403027825 */ /* 0x001fca00078e0204 */
[----:B------:R-:W-:Y:S01]  /*0250*/  STG.E desc[UR4][R2.64], R7 ;  /* 0x0000000702007986 */ /* 0x000fe2000c101904 */
[----:B------:R-:W-:Y:S05]  /*0260*/  EXIT ;  /* 0x000000000000794d */ /* 0x000fea0003800000 */
        .weak           $__internal_0_$__cuda_sm20_rcp_rn_f32_slowpath
        .type           $__internal_0_$__cuda_sm20_rcp_rn_f32_slowpath,@function
        .size           $__internal_0_$__cuda_sm20_rcp_rn_f32_slowpath,(.L_x_8 - $__internal_0_$__cuda_sm20_rcp_rn_f32_slowpath)
$__internal_0_$__cuda_sm20_rcp_rn_f32_slowpath:
[----:B------:R-:W-:Y:S01]  /*0270*/  IMAD.SHL.U32 R2, R0, 0x2, RZ ;  /* 0x0000000200027824 */ /* 0x000fe200078e00ff */
[----:B------:R-:W-:Y:S04]  /*0280*/  BSSY.RECONVERGENT B1, `(.L_x_3) ;  /* 0x0000030000017945 */ /* 0x000fe80003800200 */
[----:B------:R-:W-:-:S04]  /*0290*/  SHF.R.U32.HI R2, RZ, 0x18, R2 ;  /* 0x00000018ff027819 */ /* 0x000fc80000011602 */
[----:B------:R-:W-:-:S13]  /*02a0*/  ISETP.NE.U32.AND P0, PT, R2, RZ, PT ;  /* 0x000000ff0200720c */ /* 0x000fda0003f05070 */
[----:B------:R-:W-:Y:S05]  /*02b0*/  @P0 BRA `(.L_x_4) ;  /* 0x0000000000280947 */ /* 0x000fea0003800000 */
[----:B------:R-:W-:-:S04]  /*02c0*/  SHF.L.U32 R2, R0, 0x1, RZ ;  /* 0x0000000100027819 */ /* 0x000fc800000006ff */
[----:B------:R-:W-:-:S13]  /*02d0*/  ISETP.NE.AND P0, PT, R2, RZ, PT ;  /* 0x000000ff0200720c */ /* 0x000fda0003f05270 */
[----:B------:R-:W-:Y:S01]  /*02e0*/  @P0 FFMA R6, R0, 1.84467440737095516160e+19, RZ ;  /* 0x5f80000000060823 */ /* 0x000fe200000000ff */
[----:B------:R-:W-:Y:S08]  /*02f0*/  @!P0 MUFU.RCP R5, R0 ;  /* 0x0000000000058308 */ /* 0x000ff00000001000 */
[----:B------:R-:W0:Y:S02]  /*0300*/  @P0 MUFU.RCP R7, R6 ;  /* 0x0000000600070308 */ /* 0x000e240000001000 */
[----:B0-----:R-:W-:-:S04]  /*0310*/  @P0 FFMA R2, R6, R7, -1 ;  /* 0xbf80000006020423 */ /* 0x001fc80000000007 */
[----:B------:R-:W-:-:S04]  /*0320*/  @P0 FADD.FTZ R2, -R2, -RZ ;  /* 0x800000ff02020221 */ /* 0x000fc80000010100 */
[----:B------:R-:W-:-:S04]  /*0330*/  @P0 FFMA R2, R7, R2, R7 ;  /* 0x0000000207020223 */ /* 0x000fc80000000007 */
[----:B------:R-:W-:Y:S01]  /*0340*/  @P0 FFMA R5, R2, 1.84467440737095516160e+19, RZ ;  /* 0x5f80000002050823 */ /* 0x000fe200000000ff */
[----:B------:R-:W-:Y:S06]  /*0350*/  BRA `(.L_x_5) ;  /* 0x0000000000887947 */ /* 0x000fec0003800000 */
.L_x_4:
[----:B------:R-:W-:-:S05]  /*0360*/  VIADD R5, R2, 0xffffff03 ;  /* 0xffffff0302057836 */ /* 0x000fca0000000000 */
[----:B------:R-:W-:-:S13]  /*0370*/  ISETP.GT.U32.AND P0, PT, R5, 0x1, PT ;  /* 0x000000010500780c */ /* 0x000fda0003f04070 */
[----:B------:R-:W-:Y:S05]  /*0380*/  @P0 BRA `(.L_x_6) ;  /* 0x0000000000780947 */ /* 0x000fea0003800000 */
[----:B------:R-:W-:Y:S01]  /*0390*/  LOP3.LUT R6, R0, 0x7fffff, RZ, 0xc0, !PT ;  /* 0x007fffff00067812 */ /* 0x000fe200078ec0ff */
[----:B------:R-:W-:-:S03]  /*03a0*/  IMAD.MOV.U32 R10, RZ, RZ, 0x3 ;  /* 0x00000003ff0a7424 */ /* 0x000fc600078e00ff */
[----:B------:R-:W-:Y:S02]  /*03b0*/  LOP3.LUT R6, R6, 0x3f800000, RZ, 0xfc, !PT ;  /* 0x3f80000006067812 */ /* 0x000fe400078efcff */
[----:B------:R-:W-:Y:S02]  /*03c0*/  SHF.L.U32 R11, R10, R5, RZ ;  /* 0x000000050a0b7219 */ /* 0x000fe400000006ff */
[----:B------:R-:W0:Y:S02]  /*03d0*/  MUFU.RCP R7, R6 ;  /* 0x0000000600077308 */ /* 0x000e240000001000 */
[----:B0-----:R-:W-:-:S04]  /*03e0*/  FFMA R8, R6, R7, -1 ;  /* 0xbf80000006087423 */ /* 0x001fc80000000007 */
[----:B------:R-:W-:-:S04]  /*03f0*/  FADD.FTZ R8, -R8, -RZ ;  /* 0x800000ff08087221 */ /* 0x000fc80000010100 */
[CCC-:B------:R-:W-:Y:S01]  /*0400*/  FFMA.RM R9, R7.reuse, R8.reuse, R7.reuse ;  /* 0x0000000807097223 */ /* 0x1c0fe20000004007 */
[----:B------:R-:W-:-:S04]  /*0410*/  FFMA.RP R8, R7, R8, R7 ;  /* 0x0000000807087223 */ /* 0x000fc80000008007 */
[C---:B------:R-:W-:Y:S02]  /*0420*/  LOP3.LUT R7, R9.reuse, 0x7fffff, RZ, 0xc0, !PT ;  /* 0x007fffff09077812 */ /* 0x040fe400078ec0ff */
[----:B------:R-:W-:Y:S02]  /*0430*/  FSETP.NEU.FTZ.AND P0, PT, R9, R8, PT ;  /* 0x000000080900720b */ /* 0x000fe40003f1d000 */
[----:B------:R-:W-:Y:S02]  /*0440*/  LOP3.LUT R8, R7, 0x800000, RZ, 0xfc, !PT ;  /* 0x0080000007087812 */ /* 0x000fe400078efcff */
[----:B------:R-:W-:Y:S02]  /*0450*/  SEL R7, RZ, 0xffffffff, !P0 ;  /* 0xffffffffff077807 */ /* 0x000fe40004000000 */
[----:B------:R-:W-:Y:S02]  /*0460*/  LOP3.LUT R6, R11, R8, RZ, 0xc0, !PT ;  /* 0x000000080b067212 */ /* 0x000fe400078ec0ff */
[----:B------:R-:W-:-:S02]  /*0470*/  IADD3 R7, PT, PT, -R7, RZ, RZ ;  /* 0x000000ff07077210 */ /* 0x000fc40007ffe1ff */
[-C--:B------:R-:W-:Y:S02]  /*0480*/  SHF.R.U32.HI R6, RZ, R5.reuse, R6 ;  /* 0x00000005ff067219 */ /* 0x080fe40000011606 */
[----:B------:R-:W-:Y:S02]  /*0490*/  LOP3.LUT P1, RZ, R7, R5, R8, 0xf8, !PT ;  /* 0x0000000507ff7212 */ /* 0x000fe4000782f808 */
[C---:B------:R-:W-:Y:S02]  /*04a0*/  LOP3.LUT P0, RZ, R6.reuse, 0x1, RZ, 0xc0, !PT ;  /* 0x0000000106ff7812 */ /* 0x040fe4000780c0ff */
[----:B------:R-:W-:-:S04]  /*04b0*/  LOP3.LUT P2, RZ, R6, 0x2, RZ, 0xc0, !PT ;  /* 0x0000000206ff7812 */ /* 0x000fc8000784c0ff */
[----:B------:R-:W-:Y:S02]  /*04c0*/  PLOP3.LUT P0, PT, P0, P1, P2, 0xe0, 0x0 ;  /* 0x000000000000781c */ /* 0x000fe40000703c20 */
[----:B------:R-:W-:Y:S02]  /*04d0*/  LOP3.LUT P1, RZ, R0, 0x7fffff, RZ, 0xc0, !PT ;  /* 0x007fffff00ff7812 */ /* 0x000fe4000782c0ff */
[----:B------:R-:W-:-:S05]  /*04e0*/  SEL R5, RZ, 0x1, !P0 ;  /* 0x00000001ff057807 */ /* 0x000fca0004000000 */
[----:B------:R-:W-:-:S05]  /*04f0*/  IMAD.MOV R5, RZ, RZ, -R5 ;  /* 0x000000ffff057224 */ /* 0x000fca00078e0a05 */
[----:B------:R-:W-:Y:S02]  /*0500*/  ISETP.GE.AND P0, PT, R5, RZ, PT ;  /* 0x000000ff0500720c */ /* 0x000fe40003f06270 */
[----:B------:R-:W-:-:S04]  /*0510*/  IADD3 R5, PT, PT, R2, -0xfc, RZ ;  /* 0xffffff0402057810 */ /* 0x000fc80007ffe0ff */
[----:B------:R-:W-:-:S07]  /*0520*/  SHF.R.U32.HI R5, RZ, R5, R8 ;  /* 0x00000005ff057219 */ /* 0x000fce0000011608 */
[----:B------:R-:W-:-:S05]  /*0530*/  @!P0 VIADD R5, R5, 0x1 ;  /* 0x0000000105058836 */ /* 0x000fca0000000000 */
[----:B------:R-:W-:-:S04]  /*0540*/  @!P1 SHF.L.U32 R5, R5, 0x1, RZ ;  /* 0x0000000105059819 */ /* 0x000fc800000006ff */
[----:B------:R-:W-:Y:S01]  /*0550*/  LOP3.LUT R5, R5, 0x80000000, R0, 0xf8, !PT ;  /* 0x8000000005057812 */ /* 0x000fe200078ef800 */
[----:B------:R-:W-:Y:S06]  /*0560*/  BRA `(.L_x_5) ;  /* 0x0000000000047947 */ /* 0x000fec0003800000 */
.L_x_6:
[----:B------:R0:W1:Y:S02]  /*0570*/  MUFU.RCP R5, R0 ;  /* 0x0000000000057308 */ /* 0x0000640000001000 */
.L_x_5:
[----:B------:R-:W-:Y:S05]  /*0580*/  BSYNC.RECONVERGENT B1 ;  /* 0x0000000000017941 */ /* 0x000fea0003800200 */
.L_x_3:
[----:B-1----:R-:W-:Y:S02]  /*0590*/  IMAD.MOV.U32 R7, RZ, RZ, R5 ;  /* 0x000000ffff077224 */ /* 0x002fe400078e0005 */
[----:B------:R-:W-:-:S04]  /*05a0*/  HFMA2 R5, -RZ, RZ, 0, 0 ;  /* 0x00000000ff057431 */ /* 0x000fc800000001ff */
[----:B0-----:R-:W-:Y:S05]  /*05b0*/  RET.REL.NODEC R4 `(_Z13sigmoidKernelPfS_i) ;  /* 0xfffffff804907950 */ /* 0x001fea0003c3ffff */
.L_x_7:
[----:B------:R-:W-:-:S00]  /*05c0*/  BRA `(.L_x_7) ;  /* 0xfffffffc00fc7947 */ /* 0x000fc0000383ffff */
[----:B------:R-:W-:-:S00]  /*05d0*/  NOP ;  /* 0x0000000000007918 */ /* 0x000fc00000000000 */
        /* <DEDUP_REMOVED lines=10> */
.L_x_8:


//--------------------- .nv.shared.reserved.0     --------------------------
	.section	.nv.shared.reserved.0,"aw",@nobits
	.weak		__nv_reservedSMEM_offset_0_alias
	.size		__nv_reservedSMEM_offset_0_alias, 0, 64
	.other		__nv_reservedSMEM_offset_0_alias,@"STO_CUDA_RESERVED_SHARED STV_DEFAULT"
__nv_reservedSMEM_offset_0_alias:
	.zero		0
	.zero		64


//--------------------- .nv.constant0._Z13sigmoidKernelPfS_i --------------------------
	.section	.nv.constant0._Z13sigmoidKernelPfS_i,"a",@progbits
	.sectionflags	@""
	.align	4
.nv.constant0._Z13sigmoidKernelPfS_i:
	.zero		916


//--------------------- SYMBOLS --------------------------

	.type		.nv.reservedSmem.offset0,@object
	.size		.nv.reservedSmem.offset0,0x4
